//
// Generated by NVIDIA NVVM Compiler
//
// Compiler Build ID: CL-36424714
// Cuda compilation tools, release 13.0, V13.0.88
// Based on NVVM 20.0.0
//

.version 9.0
.target sm_100
.address_size 64

	// .globl	_Z12matmul_tilediPKfS0_Pf
// _ZZ12matmul_tilediPKfS0_PfE6tile_a has been demoted
// _ZZ12matmul_tilediPKfS0_PfE6tile_b has been demoted

.visible .entry _Z12matmul_tilediPKfS0_Pf(
	.param .u32 _Z12matmul_tilediPKfS0_Pf_param_0,
	.param .u64 .ptr .align 1 _Z12matmul_tilediPKfS0_Pf_param_1,
	.param .u64 .ptr .align 1 _Z12matmul_tilediPKfS0_Pf_param_2,
	.param .u64 .ptr .align 1 _Z12matmul_tilediPKfS0_Pf_param_3
)
{
	.reg .pred 	%p<2>;
	.reg .b32 	%r<31>;
	.reg .b32 	%f<102>;
	.reg .b64 	%rd<16>;
	// demoted variable
	.shared .align 4 .b8 _ZZ12matmul_tilediPKfS0_PfE6tile_a[4096];
	// demoted variable
	.shared .align 4 .b8 _ZZ12matmul_tilediPKfS0_PfE6tile_b[4096];
	ld.param.u64 	%rd6, [_Z12matmul_tilediPKfS0_Pf_param_1];
	ld.param.u64 	%rd7, [_Z12matmul_tilediPKfS0_Pf_param_2];
	ld.param.u64 	%rd5, [_Z12matmul_tilediPKfS0_Pf_param_3];
	cvta.to.global.u64 	%rd8, %rd7;
	cvta.to.global.u64 	%rd1, %rd6;
	mov.u32 	%r13, %tid.x;
	mov.u32 	%r14, %tid.y;
	mov.u32 	%r15, %ctaid.x;
	mov.u32 	%r16, %ctaid.y;
	shl.b32 	%r17, %r16, 5;
	shl.b32 	%r18, %r15, 16;
	shl.b32 	%r19, %r13, 11;
	add.s32 	%r1, %r18, %r19;
	or.b32  	%r29, %r14, %r1;
	shl.b32 	%r20, %r13, 5;
	add.s32 	%r21, %r20, %r14;
	shl.b32 	%r22, %r21, 2;
	mov.u32 	%r23, _ZZ12matmul_tilediPKfS0_PfE6tile_a;
	add.s32 	%r3, %r23, %r22;
	add.s32 	%r4, %r14, %r17;
	mov.u32 	%r24, _ZZ12matmul_tilediPKfS0_PfE6tile_b;
	add.s32 	%r5, %r24, %r22;
	shl.b32 	%r25, %r13, 7;
	add.s32 	%r6, %r23, %r25;
	shl.b32 	%r26, %r14, 2;
	add.s32 	%r7, %r24, %r26;
	add.s32 	%r27, %r4, %r19;
	mul.wide.u32 	%rd9, %r27, 4;
	add.s64 	%rd15, %rd8, %rd9;
	mov.f32 	%f101, 0f00000000;
	mov.b32 	%r30, 0;
$L__BB0_1:
	mul.wide.s32 	%rd10, %r29, 4;
	add.s64 	%rd11, %rd1, %rd10;
	ld.global.f32 	%f4, [%rd11];
	st.shared.f32 	[%r3], %f4;
	ld.global.f32 	%f5, [%rd15];
	st.shared.f32 	[%r5], %f5;
	bar.sync 	0;
	ld.shared.f32 	%f6, [%r6];
	ld.shared.f32 	%f7, [%r7];
	fma.rn.f32 	%f8, %f6, %f7, %f101;
	ld.shared.f32 	%f9, [%r6+4];
	ld.shared.f32 	%f10, [%r7+128];
	fma.rn.f32 	%f11, %f9, %f10, %f8;
	ld.shared.f32 	%f12, [%r6+8];
	ld.shared.f32 	%f13, [%r7+256];
	fma.rn.f32 	%f14, %f12, %f13, %f11;
	ld.shared.f32 	%f15, [%r6+12];
	ld.shared.f32 	%f16, [%r7+384];
	fma.rn.f32 	%f17, %f15, %f16, %f14;
	ld.shared.f32 	%f18, [%r6+16];
	ld.shared.f32 	%f19, [%r7+512];
	fma.rn.f32 	%f20, %f18, %f19, %f17;
	ld.shared.f32 	%f21, [%r6+20];
	ld.shared.f32 	%f22, [%r7+640];
	fma.rn.f32 	%f23, %f21, %f22, %f20;
	ld.shared.f32 	%f24, [%r6+24];
	ld.shared.f32 	%f25, [%r7+768];
	fma.rn.f32 	%f26, %f24, %f25, %f23;
	ld.shared.f32 	%f27, [%r6+28];
	ld.shared.f32 	%f28, [%r7+896];
	fma.rn.f32 	%f29, %f27, %f28, %f26;
	ld.shared.f32 	%f30, [%r6+32];
	ld.shared.f32 	%f31, [%r7+1024];
	fma.rn.f32 	%f32, %f30, %f31, %f29;
	ld.shared.f32 	%f33, [%r6+36];
	ld.shared.f32 	%f34, [%r7+1152];
	fma.rn.f32 	%f35, %f33, %f34, %f32;
	ld.shared.f32 	%f36, [%r6+40];
	ld.shared.f32 	%f37, [%r7+1280];
	fma.rn.f32 	%f38, %f36, %f37, %f35;
	ld.shared.f32 	%f39, [%r6+44];
	ld.shared.f32 	%f40, [%r7+1408];
	fma.rn.f32 	%f41, %f39, %f40, %f38;
	ld.shared.f32 	%f42, [%r6+48];
	ld.shared.f32 	%f43, [%r7+1536];
	fma.rn.f32 	%f44, %f42, %f43, %f41;
	ld.shared.f32 	%f45, [%r6+52];
	ld.shared.f32 	%f46, [%r7+1664];
	fma.rn.f32 	%f47, %f45, %f46, %f44;
	ld.shared.f32 	%f48, [%r6+56];
	ld.shared.f32 	%f49, [%r7+1792];
	fma.rn.f32 	%f50, %f48, %f49, %f47;
	ld.shared.f32 	%f51, [%r6+60];
	ld.shared.f32 	%f52, [%r7+1920];
	fma.rn.f32 	%f53, %f51, %f52, %f50;
	ld.shared.f32 	%f54, [%r6+64];
	ld.shared.f32 	%f55, [%r7+2048];
	fma.rn.f32 	%f56, %f54, %f55, %f53;
	ld.shared.f32 	%f57, [%r6+68];
	ld.shared.f32 	%f58, [%r7+2176];
	fma.rn.f32 	%f59, %f57, %f58, %f56;
	ld.shared.f32 	%f60, [%r6+72];
	ld.shared.f32 	%f61, [%r7+2304];
	fma.rn.f32 	%f62, %f60, %f61, %f59;
	ld.shared.f32 	%f63, [%r6+76];
	ld.shared.f32 	%f64, [%r7+2432];
	fma.rn.f32 	%f65, %f63, %f64, %f62;
	ld.shared.f32 	%f66, [%r6+80];
	ld.shared.f32 	%f67, [%r7+2560];
	fma.rn.f32 	%f68, %f66, %f67, %f65;
	ld.shared.f32 	%f69, [%r6+84];
	ld.shared.f32 	%f70, [%r7+2688];
	fma.rn.f32 	%f71, %f69, %f70, %f68;
	ld.shared.f32 	%f72, [%r6+88];
	ld.shared.f32 	%f73, [%r7+2816];
	fma.rn.f32 	%f74, %f72, %f73, %f71;
	ld.shared.f32 	%f75, [%r6+92];
	ld.shared.f32 	%f76, [%r7+2944];
	fma.rn.f32 	%f77, %f75, %f76, %f74;
	ld.shared.f32 	%f78, [%r6+96];
	ld.shared.f32 	%f79, [%r7+3072];
	fma.rn.f32 	%f80, %f78, %f79, %f77;
	ld.shared.f32 	%f81, [%r6+100];
	ld.shared.f32 	%f82, [%r7+3200];
	fma.rn.f32 	%f83, %f81, %f82, %f80;
	ld.shared.f32 	%f84, [%r6+104];
	ld.shared.f32 	%f85, [%r7+3328];
	fma.rn.f32 	%f86, %f84, %f85, %f83;
	ld.shared.f32 	%f87, [%r6+108];
	ld.shared.f32 	%f88, [%r7+3456];
	fma.rn.f32 	%f89, %f87, %f88, %f86;
	ld.shared.f32 	%f90, [%r6+112];
	ld.shared.f32 	%f91, [%r7+3584];
	fma.rn.f32 	%f92, %f90, %f91, %f89;
	ld.shared.f32 	%f93, [%r6+116];
	ld.shared.f32 	%f94, [%r7+3712];
	fma.rn.f32 	%f95, %f93, %f94, %f92;
	ld.shared.f32 	%f96, [%r6+120];
	ld.shared.f32 	%f97, [%r7+3840];
	fma.rn.f32 	%f98, %f96, %f97, %f95;
	ld.shared.f32 	%f99, [%r6+124];
	ld.shared.f32 	%f100, [%r7+3968];
	fma.rn.f32 	%f101, %f99, %f100, %f98;
	bar.sync 	0;
	add.s32 	%r30, %r30, 1;
	add.s32 	%r29, %r29, 32;
	add.s64 	%rd15, %rd15, 262144;
	setp.ne.s32 	%p1, %r30, 64;
	@%p1 bra 	$L__BB0_1;
	cvta.to.global.u64 	%rd12, %rd5;
	add.s32 	%r28, %r1, %r4;
	mul.wide.s32 	%rd13, %r28, 4;
	add.s64 	%rd14, %rd12, %rd13;
	st.global.f32 	[%rd14], %f101;
	ret;

}


// ===== COMPILED SASS (sm_100) =====

	.target	sm_100

	.elftype	@"ET_EXEC"


//--------------------- .note.nv.tkinfo           --------------------------
	.section	.note.nv.tkinfo,"",@"SHT_NOTE"
	.sectionflags	@"SHF_NOTE_NV_TKINFO"
	.tkinfo
        /*0018*/ 	.word	0x00000002
        /*0030*/ 	.string	""
        /*0030*/ 	.string	"ptxas"
        /*0030*/ 	.string	"Cuda compilation tools, release 13.0, V13.0.88"
        /*0030*/ 	.string	"Build cuda_13.0.r13.0/compiler.36424714_0"
        /*0030*/ 	.string	"-arch sm_100 -m 64 "



//--------------------- .note.nv.cuinfo           --------------------------
	.section	.note.nv.cuinfo,"",@"SHT_NOTE"
	.sectionflags	@"SHF_NOTE_NV_CUINFO"
        /*0018*/ 	.short	0x0002
        /*001a*/ 	.short	0x0064
        /*001c*/ 	.short	0x0082
	.zero		2


//--------------------- .nv.info                  --------------------------
	.section	.nv.info,"",@"SHT_CUDA_INFO"
	.align	4


	//----- nvinfo : EIATTR_REGCOUNT
	.align		4
        /*0000*/ 	.byte	0x04, 0x2f
        /*0002*/ 	.short	(.L_1 - .L_0)
	.align		4
.L_0:
        /*0004*/ 	.word	index@(_Z12matmul_tilediPKfS0_Pf)
        /*0008*/ 	.word	0x00000020


	//----- nvinfo : EIATTR_FRAME_SIZE
	.align		4
.L_1:
        /*000c*/ 	.byte	0x04, 0x11
        /*000e*/ 	.short	(.L_3 - .L_2)
	.align		4
.L_2:
        /*0010*/ 	.word	index@(_Z12matmul_tilediPKfS0_Pf)
        /*0014*/ 	.word	0x00000000


	//----- nvinfo : EIATTR_MIN_STACK_SIZE
	.align		4
.L_3:
        /*0018*/ 	.byte	0x04, 0x12
        /*001a*/ 	.short	(.L_5 - .L_4)
	.align		4
.L_4:
        /*001c*/ 	.word	index@(_Z12matmul_tilediPKfS0_Pf)
        /*0020*/ 	.word	0x00000000
.L_5:


//--------------------- .nv.compat                --------------------------
	.section	.nv.compat,"",@"SHT_CUDA_COMPAT_INFO"
	.align	4
        /*0000*/ 	.byte	0x02, 0x09, 0x00, 0x00, 0x02, 0x02, 0x01, 0x00, 0x02, 0x05, 0x05, 0x00, 0x03, 0x07, 0x01, 0x01
        /*0010*/ 	.byte	0x02, 0x03, 0x00, 0x00, 0x02, 0x06, 0x01, 0x00, 0x04, 0x0b, 0x08, 0x00, 0x09, 0x00, 0x00, 0x00
        /*0020*/ 	.byte	0x00, 0x00, 0x00, 0x00


//--------------------- .nv.info._Z12matmul_tilediPKfS0_Pf --------------------------
	.section	.nv.info._Z12matmul_tilediPKfS0_Pf,"",@"SHT_CUDA_INFO"
	.sectionflags	@""
	.align	4


	//----- nvinfo : EIATTR_CUDA_API_VERSION
	.align		4
        /*0000*/ 	.byte	0x04, 0x37
        /*0002*/ 	.short	(.L_7 - .L_6)
.L_6:
        /*0004*/ 	.word	0x00000082


	//----- nvinfo : EIATTR_KPARAM_INFO
	.align		4
.L_7:
        /*0008*/ 	.byte	0x04, 0x17
        /*000a*/ 	.short	(.L_9 - .L_8)
.L_8:
        /*000c*/ 	.word	0x00000000
        /*0010*/ 	.short	0x0003
        /*0012*/ 	.short	0x0018
        /*0014*/ 	.byte	0x00, 0xf5, 0x21, 0x00


	//----- nvinfo : EIATTR_KPARAM_INFO
	.align		4
.L_9:
        /*0018*/ 	.byte	0x04, 0x17
        /*001a*/ 	.short	(.L_11 - .L_10)
.L_10:
        /*001c*/ 	.word	0x00000000
        /*0020*/ 	.short	0x0002
        /*0022*/ 	.short	0x0010
        /*0024*/ 	.byte	0x00, 0xf5, 0x21, 0x00


	//----- nvinfo : EIATTR_KPARAM_INFO
	.align		4
.L_11:
        /*0028*/ 	.byte	0x04, 0x17
        /*002a*/ 	.short	(.L_13 - .L_12)
.L_12:
        /*002c*/ 	.word	0x00000000
        /*0030*/ 	.short	0x0001
        /*0032*/ 	.short	0x0008
        /*0034*/ 	.byte	0x00, 0xf5, 0x21, 0x00


	//----- nvinfo : EIATTR_KPARAM_INFO
	.align		4
.L_13:
        /*0038*/ 	.byte	0x04, 0x17
        /*003a*/ 	.short	(.L_15 - .L_14)
.L_14:
        /*003c*/ 	.word	0x00000000
        /*0040*/ 	.short	0x0000
        /*0042*/ 	.short	0x0000
        /*0044*/ 	.byte	0x00, 0xf0, 0x11, 0x00


	//----- nvinfo : EIATTR_SPARSE_MMA_MASK
	.align		4
.L_15:
        /*0048*/ 	.byte	0x03, 0x50
        /*004a*/ 	.short	0x0000


	//----- nvinfo : EIATTR_MAXREG_COUNT
	.align		4
        /*004c*/ 	.byte	0x03, 0x1b
        /*004e*/ 	.short	0x00ff


	//----- nvinfo : EIATTR_NUM_BARRIERS
	.align		4
        /*0050*/ 	.byte	0x02, 0x4c
        /*0052*/ 	.byte	0x01
	.zero		1


	//----- nvinfo : EIATTR_MERCURY_ISA_VERSION
	.align		4
        /*0054*/ 	.byte	0x03, 0x5f
        /*0056*/ 	.short	0x0101


	//----- nvinfo : EIATTR_VRC_CTA_INIT_COUNT
	.align		4
        /*0058*/ 	.byte	0x02, 0x4a
	.zero		1
	.zero		1


	//----- nvinfo : EIATTR_EXIT_INSTR_OFFSETS
	.align		4
        /*005c*/ 	.byte	0x04, 0x1c
        /*005e*/ 	.short	(.L_17 - .L_16)


	//   ....[0]....
.L_16:
        /*0060*/ 	.word	0x00000760


	//----- nvinfo : EIATTR_CBANK_PARAM_SIZE
	.align		4
.L_17:
        /*0064*/ 	.byte	0x03, 0x19
        /*0066*/ 	.short	0x0020


	//----- nvinfo : EIATTR_PARAM_CBANK
	.align		4
        /*0068*/ 	.byte	0x04, 0x0a
        /*006a*/ 	.short	(.L_19 - .L_18)
	.align		4
.L_18:
        /*006c*/ 	.word	index@(.nv.constant0._Z12matmul_tilediPKfS0_Pf)
        /*0070*/ 	.short	0x0380
        /*0072*/ 	.short	0x0020


	//----- nvinfo : EIATTR_SW_WAR
	.align		4
.L_19:
        /*0074*/ 	.byte	0x04, 0x36
        /*0076*/ 	.short	(.L_21 - .L_20)
.L_20:
        /*0078*/ 	.word	0x00000008
.L_21:


//--------------------- .nv.callgraph             --------------------------
	.section	.nv.callgraph,"",@"SHT_CUDA_CALLGRAPH"
	.align	4
	.sectionentsize	8
	.align		4
        /*0000*/ 	.word	0x00000000
	.align		4
        /*0004*/ 	.word	0xffffffff
	.align		4
        /*0008*/ 	.word	0x00000000
	.align		4
        /*000c*/ 	.word	0xfffffffe
	.align		4
        /*0010*/ 	.word	0x00000000
	.align		4
        /*0014*/ 	.word	0xfffffffd
	.align		4
        /*0018*/ 	.word	0x00000000
	.align		4
        /*001c*/ 	.word	0xfffffffc


//--------------------- .text._Z12matmul_tilediPKfS0_Pf --------------------------
	.section	.text._Z12matmul_tilediPKfS0_Pf,"ax",@progbits
	.align	128
        .global         _Z12matmul_tilediPKfS0_Pf
        .type           _Z12matmul_tilediPKfS0_Pf,@function
        .size           _Z12matmul_tilediPKfS0_Pf,(.L_x_2 - _Z12matmul_tilediPKfS0_Pf)
        .other          _Z12matmul_tilediPKfS0_Pf,@"STO_CUDA_ENTRY STV_DEFAULT"
_Z12matmul_tilediPKfS0_Pf:
.text._Z12matmul_tilediPKfS0_Pf:
[----:B------:R-:W-:Y:S01]  /*0000*/  LDC R1, c[0x0][0x37c] ;  /* 0x0000df00ff017b82 */ /* 0x000fe20000000800 */
[----:B------:R-:W0:Y:S07]  /*0010*/  S2R R9, SR_TID.Y ;  /* 0x0000000000097919 */ /* 0x000e2e0000002200 */
[----:B------:R-:W1:Y:S01]  /*0020*/  LDC.64 R4, c[0x0][0x390] ;  /* 0x0000e400ff047b82 */ /* 0x000e620000000a00 */
[----:B------:R-:W-:Y:S01]  /*0030*/  UMOV UR4, 0x400 ;  /* 0x0000040000047882 */ /* 0x000fe20000000000 */
[----:B------:R-:W-:Y:S01]  /*0040*/  HFMA2 R19, -RZ, RZ, 0, 0 ;  /* 0x00000000ff137431 */ /* 0x000fe200000001ff */
[----:B------:R-:W0:Y:S01]  /*0050*/  S2R R0, SR_CTAID.Y ;  /* 0x0000000000007919 */ /* 0x000e220000002600 */
[----:B------:R-:W-:Y:S01]  /*0060*/  UIADD3 UR5, UPT, UPT, UR4, 0x1000, URZ ;  /* 0x0000100004057890 */ /* 0x000fe2000fffe0ff */
[----:B------:R-:W2:Y:S01]  /*0070*/  LDCU.64 UR8, c[0x0][0x358] ;  /* 0x00006b00ff0877ac */ /* 0x000ea20008000a00 */
[----:B------:R-:W3:Y:S02]  /*0080*/  S2R R2, SR_TID.X ;  /* 0x0000000000027919 */ /* 0x000ee40000002100 */
[----:B------:R-:W4:Y:S01]  /*0090*/  S2UR UR6, SR_CgaCtaId ;  /* 0x00000000000679c3 */ /* 0x000f220000008800 */
[----:B------:R-:W5:Y:S07]  /*00a0*/  S2R R11, SR_CTAID.X ;  /* 0x00000000000b7919 */ /* 0x000f6e0000002500 */
[----:B------:R-:W2:Y:S01]  /*00b0*/  LDC.64 R20, c[0x0][0x388] ;  /* 0x0000e200ff147b82 */ /* 0x000ea20000000a00 */
[----:B----4-:R-:W-:-:S02]  /*00c0*/  ULEA UR4, UR6, UR4, 0x18 ;  /* 0x0000000406047291 */ /* 0x010fc4000f8ec0ff */
[----:B------:R-:W-:Y:S01]  /*00d0*/  ULEA UR5, UR6, UR5, 0x18 ;  /* 0x0000000506057291 */ /* 0x000fe2000f8ec0ff */
[-C--:B0-----:R-:W-:Y:S02]  /*00e0*/  LEA R7, R0, R9.reuse, 0x5 ;  /* 0x0000000900077211 */ /* 0x081fe400078e28ff */
[C---:B---3--:R-:W-:Y:S02]  /*00f0*/  SHF.L.U32 R18, R2.reuse, 0xb, RZ ;  /* 0x0000000b02127819 */ /* 0x048fe400000006ff */
[----:B------:R-:W-:Y:S02]  /*0100*/  LEA R6, R2, R9, 0x5 ;  /* 0x0000000902067211 */ /* 0x000fe400078e28ff */
[----:B------:R-:W-:Y:S02]  /*0110*/  IADD3 R3, PT, PT, R18, R7, RZ ;  /* 0x0000000712037210 */ /* 0x000fe40007ffe0ff */
[----:B-----5:R-:W-:Y:S02]  /*0120*/  LEA R18, R11, R18, 0x10 ;  /* 0x000000120b127211 */ /* 0x020fe400078e80ff */
[C---:B------:R-:W-:Y:S01]  /*0130*/  LEA R16, R6.reuse, UR4, 0x2 ;  /* 0x0000000406107c11 */ /* 0x040fe2000f8e10ff */
[----:B-1----:R-:W-:Y:S01]  /*0140*/  IMAD.WIDE.U32 R4, R3, 0x4, R4 ;  /* 0x0000000403047825 */ /* 0x002fe200078e0004 */
[----:B------:R-:W-:-:S02]  /*0150*/  LEA R6, R6, UR5, 0x2 ;  /* 0x0000000506067c11 */ /* 0x000fc4000f8e10ff */
[C---:B------:R-:W-:Y:S02]  /*0160*/  LOP3.LUT R3, R9.reuse, R18, RZ, 0xfc, !PT ;  /* 0x0000001209037212 */ /* 0x040fe400078efcff */
[----:B------:R-:W-:Y:S02]  /*0170*/  MOV R0, R4 ;  /* 0x0000000400007202 */ /* 0x000fe40000000f00 */
[----:B------:R-:W-:Y:S01]  /*0180*/  LEA R4, R2, UR4, 0x7 ;  /* 0x0000000402047c11 */ /* 0x000fe2000f8e38ff */
[----:B------:R-:W-:Y:S01]  /*0190*/  UMOV UR4, URZ ;  /* 0x000000ff00047c82 */ /* 0x000fe20008000000 */
[----:B------:R-:W-:-:S07]  /*01a0*/  LEA R2, R9, UR5, 0x2 ;  /* 0x0000000509027c11 */ /* 0x000fce000f8e10ff */
.L_x_0:
[----:B--2---:R-:W-:Y:S01]  /*01b0*/  IMAD.WIDE R8, R3, 0x4, R20 ;  /* 0x0000000403087825 */ /* 0x004fe200078e0214 */
[----:B------:R-:W-:Y:S02]  /*01c0*/  MOV R27, R5 ;  /* 0x00000005001b7202 */ /* 0x000fe40000000f00 */
[----:B------:R-:W-:Y:S02]  /*01d0*/  MOV R26, R0 ;  /* 0x00000000001a7202 */ /* 0x000fe40000000f00 */
[----:B------:R-:W2:Y:S04]  /*01e0*/  LDG.E R23, desc[UR8][R8.64] ;  /* 0x0000000808177981 */ /* 0x000ea8000c1e1900 */
[----:B------:R-:W3:Y:S01]  /*01f0*/  LDG.E R27, desc[UR8][R26.64] ;  /* 0x000000081a1b7981 */ /* 0x000ee2000c1e1900 */
[----:B------:R-:W-:Y:S01]  /*0200*/  UIADD3 UR4, UPT, UPT, UR4, 0x1, URZ ;  /* 0x0000000104047890 */ /* 0x000fe2000fffe0ff */
[----:B------:R-:W-:-:S02]  /*0210*/  IADD3 R0, P0, PT, R0, 0x40000, RZ ;  /* 0x0004000000007810 */ /* 0x000fc40007f1e0ff */
[----:B------:R-:W-:Y:S01]  /*0220*/  IADD3 R3, PT, PT, R3, 0x20, RZ ;  /* 0x0000002003037810 */ /* 0x000fe20007ffe0ff */
[----:B------:R-:W-:Y:S01]  /*0230*/  UISETP.NE.AND UP0, UPT, UR4, 0x40, UPT ;  /* 0x000000400400788c */ /* 0x000fe2000bf05270 */
[----:B------:R-:W-:Y:S01]  /*0240*/  IADD3.X R5, PT, PT, RZ, R5, RZ, P0, !PT ;  /* 0x00000005ff057210 */ /* 0x000fe200007fe4ff */
[----:B--2---:R-:W-:Y:S04]  /*0250*/  STS [R16], R23 ;  /* 0x0000001710007388 */ /* 0x004fe80000000800 */
[----:B---3--:R-:W-:Y:S01]  /*0260*/  STS [R6], R27 ;  /* 0x0000001b06007388 */ /* 0x008fe20000000800 */
[----:B------:R-:W-:Y:S06]  /*0270*/  BAR.SYNC.DEFER_BLOCKING 0x0 ;  /* 0x0000000000007b1d */ /* 0x000fec0000010000 */
[----:B------:R-:W-:Y:S04]  /*0280*/  LDS R28, [R2] ;  /* 0x00000000021c7984 */ /* 0x000fe80000000800 */
[----:B------:R-:W0:Y:S04]  /*0290*/  LDS.128 R12, [R4] ;  /* 0x00000000040c7984 */ /* 0x000e280000000c00 */
[----:B------:R-:W1:Y:S04]  /*02a0*/  LDS R29, [R2+0x80] ;  /* 0x00008000021d7984 */ /* 0x000e680000000800 */
[----:B------:R-:W2:Y:S04]  /*02b0*/  LDS R25, [R2+0x100] ;  /* 0x0001000002197984 */ /* 0x000ea80000000800 */
[----:B------:R-:W3:Y:S04]  /*02c0*/  LDS R22, [R2+0x180] ;  /* 0x0001800002167984 */ /* 0x000ee80000000800 */
[----:B------:R-:W-:Y:S04]  /*02d0*/  LDS R17, [R2+0x200] ;  /* 0x0002000002117984 */ /* 0x000fe80000000800 */
[----:B------:R-:W4:Y:S04]  /*02e0*/  LDS.128 R8, [R4+0x10] ;  /* 0x0000100004087984 */ /* 0x000f280000000c00 */
[----:B------:R-:W5:Y:S04]  /*02f0*/  LDS R24, [R2+0x280] ;  /* 0x0002800002187984 */ /* 0x000f680000000800 */
[----:B------:R-:W5:Y:S04]  /*0300*/  LDS R23, [R2+0x300] ;  /* 0x0003000002177984 */ /* 0x000f680000000800 */
[----:B------:R-:W5:Y:S01]  /*0310*/  LDS R26, [R2+0x380] ;  /* 0x00038000021a7984 */ /* 0x000f620000000800 */
[----:B0-----:R-:W-:-:S03]  /*0320*/  FFMA R12, R12, R28, R19 ;  /* 0x0000001c0c0c7223 */ /* 0x001fc60000000013 */
[----:B------:R-:W-:Y:S01]  /*0330*/  LDS R19, [R2+0x400] ;  /* 0x0004000002137984 */ /* 0x000fe20000000800 */
[----:B-1----:R-:W-:-:S03]  /*0340*/  FFMA R12, R29, R13, R12 ;  /* 0x0000000d1d0c7223 */ /* 0x002fc6000000000c */
[----:B------:R-:W-:Y:S01]  /*0350*/  LDS R28, [R2+0x580] ;  /* 0x00058000021c7984 */ /* 0x000fe20000000800 */
[----:B--2---:R-:W-:-:S04]  /*0360*/  FFMA R25, R25, R14, R12 ;  /* 0x0000000e19197223 */ /* 0x004fc8000000000c */
[----:B---3--:R-:W-:Y:S02]  /*0370*/  FFMA R25, R22, R15, R25 ;  /* 0x0000000f16197223 */ /* 0x008fe40000000019 */
[----:B------:R-:W0:Y:S04]  /*0380*/  LDS.128 R12, [R4+0x20] ;  /* 0x00002000040c7984 */ /* 0x000e280000000c00 */
[----:B------:R-:W1:Y:S01]  /*0390*/  LDS R22, [R2+0x480] ;  /* 0x0004800002167984 */ /* 0x000e620000000800 */
[----:B----4-:R-:W-:-:S03]  /*03a0*/  FFMA R25, R8, R17, R25 ;  /* 0x0000001108197223 */ /* 0x010fc60000000019 */
[----:B------:R-:W2:Y:S01]  /*03b0*/  LDS R17, [R2+0x500] ;  /* 0x0005000002117984 */ /* 0x000ea20000000800 */
[----:B-----5:R-:W-:-:S04]  /*03c0*/  FFMA R24, R24, R9, R25 ;  /* 0x0000000918187223 */ /* 0x020fc80000000019 */
[----:B------:R-:W-:Y:S02]  /*03d0*/  FFMA R23, R23, R10, R24 ;  /* 0x0000000a17177223 */ /* 0x000fe40000000018 */
[----:B------:R-:W-:Y:S02]  /*03e0*/  LDS R24, [R2+0x680] ;  /* 0x0006800002187984 */ /* 0x000fe40000000800 */
[----:B------:R-:W-:Y:S02]  /*03f0*/  FFMA R25, R26, R11, R23 ;  /* 0x0000000b1a197223 */ /* 0x000fe40000000017 */
[----:B------:R-:W-:Y:S04]  /*0400*/  LDS R23, [R2+0x600] ;  /* 0x0006000002177984 */ /* 0x000fe80000000800 */
[----:B------:R-:W3:Y:S04]  /*0410*/  LDS.128 R8, [R4+0x30] ;  /* 0x0000300004087984 */ /* 0x000ee80000000c00 */
[----:B------:R-:W-:Y:S01]  /*0420*/  LDS R26, [R2+0x780] ;  /* 0x00078000021a7984 */ /* 0x000fe20000000800 */
[----:B0-----:R-:W-:-:S03]  /*0430*/  FFMA R25, R12, R19, R25 ;  /* 0x000000130c197223 */ /* 0x001fc60000000019 */
[----:B------:R-:W0:Y:S01]  /*0440*/  LDS R19, [R2+0x700] ;  /* 0x0007000002137984 */ /* 0x000e220000000800 */
[----:B-1----:R-:W-:-:S04]  /*0450*/  FFMA R22, R22, R13, R25 ;  /* 0x0000000d16167223 */ /* 0x002fc80000000019 */
[----:B--2---:R-:W-:Y:S02]  /*0460*/  FFMA R17, R17, R14, R22 ;  /* 0x0000000e11117223 */ /* 0x004fe40000000016 */
[----:B------:R-:W-:Y:S02]  /*0470*/  LDS R22, [R2+0x880] ;  /* 0x0008800002167984 */ /* 0x000fe40000000800 */
[----:B------:R-:W-:Y:S02]  /*0480*/  FFMA R25, R28, R15, R17 ;  /* 0x0000000f1c197223 */ /* 0x000fe40000000011 */
[----:B------:R-:W-:Y:S04]  /*0490*/  LDS R17, [R2+0x800] ;  /* 0x0008000002117984 */ /* 0x000fe80000000800 */
[----:B------:R-:W1:Y:S04]  /*04a0*/  LDS.128 R12, [R4+0x40] ;  /* 0x00004000040c7984 */ /* 0x000e680000000c00 */
[----:B------:R-:W-:Y:S01]  /*04b0*/  LDS R28, [R2+0x980] ;  /* 0x00098000021c7984 */ /* 0x000fe20000000800 */
[----:B---3--:R-:W-:-:S03]  /*04c0*/  FFMA R25, R8, R23, R25 ;  /* 0x0000001708197223 */ /* 0x008fc60000000019 */
[----:B------:R-:W2:Y:S01]  /*04d0*/  LDS R23, [R2+0x900] ;  /* 0x0009000002177984 */ /* 0x000ea20000000800 */
[----:B------:R-:W-:-:S04]  /*04e0*/  FFMA R24, R24, R9, R25 ;  /* 0x0000000918187223 */ /* 0x000fc80000000019 */
[----:B0-----:R-:W-:Y:S02]  /*04f0*/  FFMA R19, R19, R10, R24 ;  /* 0x0000000a13137223 */ /* 0x001fe40000000018 */
[----:B------:R-:W-:Y:S02]  /*0500*/  LDS R24, [R2+0xa80] ;  /* 0x000a800002187984 */ /* 0x000fe40000000800 */
[----:B------:R-:W-:Y:S02]  /*0510*/  FFMA R25, R26, R11, R19 ;  /* 0x0000000b1a197223 */ /* 0x000fe40000000013 */
[----:B------:R-:W-:Y:S04]  /*0520*/  LDS R19, [R2+0xa00] ;  /* 0x000a000002137984 */ /* 0x000fe80000000800 */
[----:B------:R-:W0:Y:S04]  /*0530*/  LDS.128 R8, [R4+0x50] ;  /* 0x0000500004087984 */ /* 0x000e280000000c00 */
[----:B------:R-:W-:Y:S01]  /*0540*/  LDS R26, [R2+0xc80] ;  /* 0x000c8000021a7984 */ /* 0x000fe20000000800 */
[----:B-1----:R-:W-:-:S03]  /*0550*/  FFMA R25, R12, R17, R25 ;  /* 0x000000110c197223 */ /* 0x002fc60000000019 */
[----:B------:R-:W1:Y:S01]  /*0560*/  LDS R17, [R2+0xb00] ;  /* 0x000b000002117984 */ /* 0x000e620000000800 */
[----:B------:R-:W-:-:S03]  /*0570*/  FFMA R12, R22, R13, R25 ;  /* 0x0000000d160c7223 */ /* 0x000fc60000000019 */
[----:B------:R-:W3:Y:S01]  /*0580*/  LDS R22, [R2+0xb80] ;  /* 0x000b800002167984 */ /* 0x000ee20000000800 */
[----:B--2---:R-:W-:-:S04]  /*0590*/  FFMA R23, R23, R14, R12 ;  /* 0x0000000e17177223 */ /* 0x004fc8000000000c */
[----:B------:R-:W-:Y:S02]  /*05a0*/  FFMA R25, R28, R15, R23 ;  /* 0x0000000f1c197223 */ /* 0x000fe40000000017 */
[----:B------:R-:W-:Y:S04]  /*05b0*/  LDS R23, [R2+0xc00] ;  /* 0x000c000002177984 */ /* 0x000fe80000000800 */
[----:B------:R-:W2:Y:S01]  /*05c0*/  LDS.128 R12, [R4+0x60] ;  /* 0x00006000040c7984 */ /* 0x000ea20000000c00 */
[----:B0-----:R-:W-:-:S04]  /*05d0*/  FFMA R19, R8, R19, R25 ;  /* 0x0000001308137223 */ /* 0x001fc80000000019 */
[----:B------:R-:W-:Y:S02]  /*05e0*/  FFMA R24, R24, R9, R19 ;  /* 0x0000000918187223 */ /* 0x000fe40000000013 */
[----:B------:R-:W0:Y:S02]  /*05f0*/  LDS R19, [R2+0xd00] ;  /* 0x000d000002137984 */ /* 0x000e240000000800 */
[----:B-1----:R-:W-:Y:S02]  /*0600*/  FFMA R17, R17, R10, R24 ;  /* 0x0000000a11117223 */ /* 0x002fe40000000018 */
[----:B------:R-:W1:Y:S02]  /*0610*/  LDS R24, [R2+0xd80] ;  /* 0x000d800002187984 */ /* 0x000e640000000800 */
[----:B---3--:R-:W-:Y:S02]  /*0620*/  FFMA R25, R22, R11, R17 ;  /* 0x0000000b16197223 */ /* 0x008fe40000000011 */
[----:B------:R-:W-:Y:S04]  /*0630*/  LDS R17, [R2+0xe00] ;  /* 0x000e000002117984 */ /* 0x000fe80000000800 */
[----:B------:R-:W3:Y:S04]  /*0640*/  LDS.128 R8, [R4+0x70] ;  /* 0x0000700004087984 */ /* 0x000ee80000000c00 */
[----:B------:R-:W4:Y:S01]  /*0650*/  LDS R22, [R2+0xe80] ;  /* 0x000e800002167984 */ /* 0x000f220000000800 */
[----:B--2---:R-:W-:-:S03]  /*0660*/  FFMA R25, R12, R23, R25 ;  /* 0x000000170c197223 */ /* 0x004fc60000000019 */
[----:B------:R-:W2:Y:S01]  /*0670*/  LDS R23, [R2+0xf00] ;  /* 0x000f000002177984 */ /* 0x000ea20000000800 */
[----:B------:R-:W-:-:S03]  /*0680*/  FFMA R26, R26, R13, R25 ;  /* 0x0000000d1a1a7223 */ /* 0x000fc60000000019 */
[----:B------:R-:W5:Y:S01]  /*0690*/  LDS R12, [R2+0xf80] ;  /* 0x000f8000020c7984 */ /* 0x000f620000000800 */
[----:B0-----:R-:W-:-:S04]  /*06a0*/  FFMA R19, R19, R14, R26 ;  /* 0x0000000e13137223 */ /* 0x001fc8000000001a */
[----:B-1----:R-:W-:-:S04]  /*06b0*/  FFMA R15, R24, R15, R19 ;  /* 0x0000000f180f7223 */ /* 0x002fc80000000013 */
[----:B---3--:R-:W-:-:S04]  /*06c0*/  FFMA R15, R8, R17, R15 ;  /* 0x00000011080f7223 */ /* 0x008fc8000000000f */
[----:B----4-:R-:W-:-:S04]  /*06d0*/  FFMA R22, R22, R9, R15 ;  /* 0x0000000916167223 */ /* 0x010fc8000000000f */
[----:B--2---:R-:W-:-:S04]  /*06e0*/  FFMA R23, R23, R10, R22 ;  /* 0x0000000a17177223 */ /* 0x004fc80000000016 */
[----:B-----5:R-:W-:Y:S01]  /*06f0*/  FFMA R19, R12, R11, R23 ;  /* 0x0000000b0c137223 */ /* 0x020fe20000000017 */
[----:B------:R-:W-:Y:S06]  /*0700*/  BAR.SYNC.DEFER_BLOCKING 0x0 ;  /* 0x0000000000007b1d */ /* 0x000fec0000010000 */
[----:B------:R-:W-:Y:S05]  /*0710*/  BRA.U UP0, `(.L_x_0) ;  /* 0xfffffff900a47547 */ /* 0x000fea000b83ffff */
[----:B------:R-:W0:Y:S01]  /*0720*/  LDC.64 R2, c[0x0][0x398] ;  /* 0x0000e600ff027b82 */ /* 0x000e220000000a00 */
[----:B------:R-:W-:-:S05]  /*0730*/  IADD3 R7, PT, PT, R18, R7, RZ ;  /* 0x0000000712077210 */ /* 0x000fca0007ffe0ff */
[----:B0-----:R-:W-:-:S05]  /*0740*/  IMAD.WIDE R2, R7, 0x4, R2 ;  /* 0x0000000407027825 */ /* 0x001fca00078e0202 */
[----:B------:R-:W-:Y:S01]  /*0750*/  STG.E desc[UR8][R2.64], R19 ;  /* 0x0000001302007986 */ /* 0x000fe2000c101908 */
[----:B------:R-:W-:Y:S05]  /*0760*/  EXIT ;  /* 0x000000000000794d */ /* 0x000fea0003800000 */
.L_x_1:
[----:B------:R-:W-:-:S00]  /*0770*/  BRA `(.L_x_1) ;  /* 0xfffffffc00fc7947 */ /* 0x000fc0000383ffff */
[----:B------:R-:W-:-:S00]  /*0780*/  NOP ;  /* 0x0000000000007918 */ /* 0x000fc00000000000 */
[----:B------:R-:W-:-:S00]  /*0790*/  NOP ;  /* 0x0000000000007918 */ /* 0x000fc00000000000 */
[----:B------:R-:W-:-:S00]  /*07a0*/  NOP ;  /* 0x0000000000007918 */ /* 0x000fc00000000000 */
[----:B------:R-:W-:-:S00]  /*07b0*/  NOP ;  /* 0x0000000000007918 */ /* 0x000fc00000000000 */
[----:B------:R-:W-:-:S00]  /*07c0*/  NOP ;  /* 0x0000000000007918 */ /* 0x000fc00000000000 */
[----:B------:R-:W-:-:S00]  /*07d0*/  NOP ;  /* 0x0000000000007918 */ /* 0x000fc00000000000 */
[----:B------:R-:W-:-:S00]  /*07e0*/  NOP ;  /* 0x0000000000007918 */ /* 0x000fc00000000000 */
[----:B------:R-:W-:-:S00]  /*07f0*/  NOP ;  /* 0x0000000000007918 */ /* 0x000fc00000000000 */
.L_x_2:


//--------------------- .nv.shared._Z12matmul_tilediPKfS0_Pf --------------------------
	.section	.nv.shared._Z12matmul_tilediPKfS0_Pf,"aw",@nobits
	.sectionflags	@""
	.align	4
.nv.shared._Z12matmul_tilediPKfS0_Pf:
	.zero		9216


//--------------------- .nv.shared.reserved.0     --------------------------
	.section	.nv.shared.reserved.0,"aw",@nobits
	.weak		__nv_reservedSMEM_offset_0_alias
	.size		__nv_reservedSMEM_offset_0_alias, 0, 64
	.other		__nv_reservedSMEM_offset_0_alias,@"STO_CUDA_RESERVED_SHARED STV_DEFAULT"
__nv_reservedSMEM_offset_0_alias:
	.zero		0
	.zero		64


//--------------------- .nv.constant0._Z12matmul_tilediPKfS0_Pf --------------------------
	.section	.nv.constant0._Z12matmul_tilediPKfS0_Pf,"a",@progbits
	.sectionflags	@""
	.align	4
.nv.constant0._Z12matmul_tilediPKfS0_Pf:
	.zero		928


//--------------------- SYMBOLS --------------------------

	.type		.nv.reservedSmem.offset0,@object
	.size		.nv.reservedSmem.offset0,0x4
	.type		.nv.reservedSmem.cap,@object
	.size		.nv.reservedSmem.cap,0x4
